//
// Generated by NVIDIA NVVM Compiler
//
// Compiler Build ID: CL-36424714
// Cuda compilation tools, release 13.0, V13.0.88
// Based on NVVM 20.0.0
//

.version 9.0
.target sm_100
.address_size 64

	// .globl	_Z14warp_ld_matrixP6__halfS0_
// _ZZ14warp_ld_matrixP6__halfS0_E4smem has been demoted

.visible .entry _Z14warp_ld_matrixP6__halfS0_(
	.param .u64 .ptr .align 1 _Z14warp_ld_matrixP6__halfS0__param_0,
	.param .u64 .ptr .align 1 _Z14warp_ld_matrixP6__halfS0__param_1
)
{
	.reg .b16 	%rs<17>;
	.reg .b32 	%r<24>;
	.reg .b64 	%rd<16>;
	// demoted variable
	.shared .align 2 .b8 _ZZ14warp_ld_matrixP6__halfS0_E4smem[512];
	ld.param.u64 	%rd2, [_Z14warp_ld_matrixP6__halfS0__param_0];
	ld.param.u64 	%rd3, [_Z14warp_ld_matrixP6__halfS0__param_1];
	mov.u32 	%r7, %tid.x;
	shl.b32 	%r8, %r7, 3;
	shr.u32 	%r9, %r7, 1;
	shl.b32 	%r10, %r9, 5;
	mov.u32 	%r11, _ZZ14warp_ld_matrixP6__halfS0_E4smem;
	add.s32 	%r12, %r11, %r10;
	cvta.to.global.u64 	%rd4, %rd2;
	shl.b32 	%r13, %r7, 4;
	and.b32  	%r14, %r13, 16;
	add.s32 	%r15, %r12, %r14;
	mul.wide.u32 	%rd5, %r8, 2;
	add.s64 	%rd6, %rd4, %rd5;
	ld.global.u16 	%rs1, [%rd6];
	st.shared.u16 	[%r15], %rs1;
	ld.global.u16 	%rs2, [%rd6+2];
	st.shared.u16 	[%r15+2], %rs2;
	ld.global.u16 	%rs3, [%rd6+4];
	st.shared.u16 	[%r15+4], %rs3;
	ld.global.u16 	%rs4, [%rd6+6];
	st.shared.u16 	[%r15+6], %rs4;
	ld.global.u16 	%rs5, [%rd6+8];
	st.shared.u16 	[%r15+8], %rs5;
	ld.global.u16 	%rs6, [%rd6+10];
	st.shared.u16 	[%r15+10], %rs6;
	ld.global.u16 	%rs7, [%rd6+12];
	st.shared.u16 	[%r15+12], %rs7;
	ld.global.u16 	%rs8, [%rd6+14];
	st.shared.u16 	[%r15+14], %rs8;
	bar.sync 	0;
	and.b32  	%r16, %r7, 7;
	and.b32  	%r17, %r9, 8;
	or.b32  	%r18, %r17, %r16;
	mul.wide.u32 	%rd7, %r18, 32;
	cvt.u64.u32 	%rd8, %r11;
	cvta.shared.u64 	%rd9, %rd8;
	add.s64 	%rd10, %rd9, %rd7;
	shl.b32 	%r19, %r7, 1;
	cvt.u64.u32 	%rd11, %r19;
	and.b64  	%rd12, %rd11, 16;
	add.s64 	%rd1, %rd10, %rd12;
	// begin inline asm
	{ .reg .u64 tmptr; cvta.to.shared.u64 tmptr, %rd1; cvt.u32.u64 %r1, tmptr; }

	// end inline asm
	// begin inline asm
	ldmatrix.sync.aligned.m8n8.x4.shared.b16 {%r2, %r3, %r4, %r5}, [%r1];

	// end inline asm
	and.b32  	%r20, %r19, 6;
	cvta.to.global.u64 	%rd13, %rd3;
	shl.b32 	%r21, %r7, 2;
	and.b32  	%r22, %r21, 4080;
	or.b32  	%r23, %r20, %r22;
	mul.wide.u32 	%rd14, %r23, 2;
	add.s64 	%rd15, %rd13, %rd14;
	mov.b32 	{%rs9, %rs10}, %r2;
	st.global.u16 	[%rd15], %rs9;
	st.global.u16 	[%rd15+2], %rs10;
	mov.b32 	{%rs11, %rs12}, %r3;
	st.global.u16 	[%rd15+16], %rs11;
	st.global.u16 	[%rd15+18], %rs12;
	mov.b32 	{%rs13, %rs14}, %r4;
	st.global.u16 	[%rd15+256], %rs13;
	st.global.u16 	[%rd15+258], %rs14;
	mov.b32 	{%rs15, %rs16}, %r5;
	st.global.u16 	[%rd15+272], %rs15;
	st.global.u16 	[%rd15+274], %rs16;
	ret;

}


// ===== COMPILED SASS (sm_100) =====

	.target	sm_100

	.elftype	@"ET_EXEC"


//--------------------- .note.nv.tkinfo           --------------------------
	.section	.note.nv.tkinfo,"",@"SHT_NOTE"
	.sectionflags	@"SHF_NOTE_NV_TKINFO"
	.tkinfo
        /*0018*/ 	.word	0x00000002
        /*0030*/ 	.string	""
        /*0030*/ 	.string	"ptxas"
        /*0030*/ 	.string	"Cuda compilation tools, release 13.0, V13.0.88"
        /*0030*/ 	.string	"Build cuda_13.0.r13.0/compiler.36424714_0"
        /*0030*/ 	.string	"-arch sm_100 -m 64 "



//--------------------- .note.nv.cuinfo           --------------------------
	.section	.note.nv.cuinfo,"",@"SHT_NOTE"
	.sectionflags	@"SHF_NOTE_NV_CUINFO"
        /*0018*/ 	.short	0x0002
        /*001a*/ 	.short	0x0064
        /*001c*/ 	.short	0x0082
	.zero		2


//--------------------- .nv.info                  --------------------------
	.section	.nv.info,"",@"SHT_CUDA_INFO"
	.align	4


	//----- nvinfo : EIATTR_REGCOUNT
	.align		4
        /*0000*/ 	.byte	0x04, 0x2f
        /*0002*/ 	.short	(.L_1 - .L_0)
	.align		4
.L_0:
        /*0004*/ 	.word	index@(_Z14warp_ld_matrixP6__halfS0_)
        /*0008*/ 	.word	0x00000016


	//----- nvinfo : EIATTR_FRAME_SIZE
	.align		4
.L_1:
        /*000c*/ 	.byte	0x04, 0x11
        /*000e*/ 	.short	(.L_3 - .L_2)
	.align		4
.L_2:
        /*0010*/ 	.word	index@(_Z14warp_ld_matrixP6__halfS0_)
        /*0014*/ 	.word	0x00000000


	//----- nvinfo : EIATTR_MIN_STACK_SIZE
	.align		4
.L_3:
        /*0018*/ 	.byte	0x04, 0x12
        /*001a*/ 	.short	(.L_5 - .L_4)
	.align		4
.L_4:
        /*001c*/ 	.word	index@(_Z14warp_ld_matrixP6__halfS0_)
        /*0020*/ 	.word	0x00000000
.L_5:


//--------------------- .nv.compat                --------------------------
	.section	.nv.compat,"",@"SHT_CUDA_COMPAT_INFO"
	.align	4
        /*0000*/ 	.byte	0x02, 0x09, 0x00, 0x00, 0x02, 0x02, 0x01, 0x00, 0x02, 0x05, 0x05, 0x00, 0x03, 0x07, 0x01, 0x01
        /*0010*/ 	.byte	0x02, 0x03, 0x00, 0x00, 0x02, 0x06, 0x01, 0x00, 0x04, 0x0b, 0x08, 0x00, 0x09, 0x00, 0x00, 0x00
        /*0020*/ 	.byte	0x00, 0x00, 0x00, 0x00


//--------------------- .nv.info._Z14warp_ld_matrixP6__halfS0_ --------------------------
	.section	.nv.info._Z14warp_ld_matrixP6__halfS0_,"",@"SHT_CUDA_INFO"
	.sectionflags	@""
	.align	4


	//----- nvinfo : EIATTR_CUDA_API_VERSION
	.align		4
        /*0000*/ 	.byte	0x04, 0x37
        /*0002*/ 	.short	(.L_7 - .L_6)
.L_6:
        /*0004*/ 	.word	0x00000082


	//----- nvinfo : EIATTR_KPARAM_INFO
	.align		4
.L_7:
        /*0008*/ 	.byte	0x04, 0x17
        /*000a*/ 	.short	(.L_9 - .L_8)
.L_8:
        /*000c*/ 	.word	0x00000000
        /*0010*/ 	.short	0x0001
        /*0012*/ 	.short	0x0008
        /*0014*/ 	.byte	0x00, 0xf5, 0x21, 0x00


	//----- nvinfo : EIATTR_KPARAM_INFO
	.align		4
.L_9:
        /*0018*/ 	.byte	0x04, 0x17
        /*001a*/ 	.short	(.L_11 - .L_10)
.L_10:
        /*001c*/ 	.word	0x00000000
        /*0020*/ 	.short	0x0000
        /*0022*/ 	.short	0x0000
        /*0024*/ 	.byte	0x00, 0xf5, 0x21, 0x00


	//----- nvinfo : EIATTR_SPARSE_MMA_MASK
	.align		4
.L_11:
        /*0028*/ 	.byte	0x03, 0x50
        /*002a*/ 	.short	0x0000


	//----- nvinfo : EIATTR_MAXREG_COUNT
	.align		4
        /*002c*/ 	.byte	0x03, 0x1b
        /*002e*/ 	.short	0x00ff


	//----- nvinfo : EIATTR_NUM_BARRIERS
	.align		4
        /*0030*/ 	.byte	0x02, 0x4c
        /*0032*/ 	.byte	0x01
	.zero		1


	//----- nvinfo : EIATTR_MERCURY_ISA_VERSION
	.align		4
        /*0034*/ 	.byte	0x03, 0x5f
        /*0036*/ 	.short	0x0101


	//----- nvinfo : EIATTR_VRC_CTA_INIT_COUNT
	.align		4
        /*0038*/ 	.byte	0x02, 0x4a
	.zero		1
	.zero		1


	//----- nvinfo : EIATTR_EXIT_INSTR_OFFSETS
	.align		4
        /*003c*/ 	.byte	0x04, 0x1c
        /*003e*/ 	.short	(.L_13 - .L_12)


	//   ....[0]....
.L_12:
        /*0040*/ 	.word	0x000003a0


	//----- nvinfo : EIATTR_CBANK_PARAM_SIZE
	.align		4
.L_13:
        /*0044*/ 	.byte	0x03, 0x19
        /*0046*/ 	.short	0x0010


	//----- nvinfo : EIATTR_PARAM_CBANK
	.align		4
        /*0048*/ 	.byte	0x04, 0x0a
        /*004a*/ 	.short	(.L_15 - .L_14)
	.align		4
.L_14:
        /*004c*/ 	.word	index@(.nv.constant0._Z14warp_ld_matrixP6__halfS0_)
        /*0050*/ 	.short	0x0380
        /*0052*/ 	.short	0x0010


	//----- nvinfo : EIATTR_SW_WAR
	.align		4
.L_15:
        /*0054*/ 	.byte	0x04, 0x36
        /*0056*/ 	.short	(.L_17 - .L_16)
.L_16:
        /*0058*/ 	.word	0x00000008
.L_17:


//--------------------- .nv.callgraph             --------------------------
	.section	.nv.callgraph,"",@"SHT_CUDA_CALLGRAPH"
	.align	4
	.sectionentsize	8
	.align		4
        /*0000*/ 	.word	0x00000000
	.align		4
        /*0004*/ 	.word	0xffffffff
	.align		4
        /*0008*/ 	.word	0x00000000
	.align		4
        /*000c*/ 	.word	0xfffffffe
	.align		4
        /*0010*/ 	.word	0x00000000
	.align		4
        /*0014*/ 	.word	0xfffffffd
	.align		4
        /*0018*/ 	.word	0x00000000
	.align		4
        /*001c*/ 	.word	0xfffffffc


//--------------------- .text._Z14warp_ld_matrixP6__halfS0_ --------------------------
	.section	.text._Z14warp_ld_matrixP6__halfS0_,"ax",@progbits
	.align	128
        .global         _Z14warp_ld_matrixP6__halfS0_
        .type           _Z14warp_ld_matrixP6__halfS0_,@function
        .size           _Z14warp_ld_matrixP6__halfS0_,(.L_x_1 - _Z14warp_ld_matrixP6__halfS0_)
        .other          _Z14warp_ld_matrixP6__halfS0_,@"STO_CUDA_ENTRY STV_DEFAULT"
_Z14warp_ld_matrixP6__halfS0_:
.text._Z14warp_ld_matrixP6__halfS0_:
[----:B------:R-:W-:Y:S01]  /*0000*/  LDC R1, c[0x0][0x37c] ;  /* 0x0000df00ff017b82 */ /* 0x000fe20000000800 */
[----:B------:R-:W0:Y:S07]  /*0010*/  S2R R0, SR_TID.X ;  /* 0x0000000000007919 */ /* 0x000e2e0000002100 */
[----:B------:R-:W1:Y:S01]  /*0020*/  LDC.64 R14, c[0x0][0x380] ;  /* 0x0000e000ff0e7b82 */ /* 0x000e620000000a00 */
[----:B------:R-:W2:Y:S01]  /*0030*/  LDCU.64 UR4, c[0x0][0x358] ;  /* 0x00006b00ff0477ac */ /* 0x000ea20008000a00 */
[----:B0-----:R-:W-:-:S04]  /*0040*/  IMAD.SHL.U32 R3, R0, 0x8, RZ ;  /* 0x0000000800037824 */ /* 0x001fc800078e00ff */
[----:B-1----:R-:W-:-:S05]  /*0050*/  IMAD.WIDE.U32 R14, R3, 0x2, R14 ;  /* 0x00000002030e7825 */ /* 0x002fca00078e000e */
[----:B--2---:R-:W2:Y:S04]  /*0060*/  LDG.E.U16 R6, desc[UR4][R14.64+0x8] ;  /* 0x000008040e067981 */ /* 0x004ea8000c1e1500 */
[----:B------:R-:W2:Y:S04]  /*0070*/  LDG.E.U16 R7, desc[UR4][R14.64+0xa] ;  /* 0x00000a040e077981 */ /* 0x000ea8000c1e1500 */
[----:B------:R-:W3:Y:S04]  /*0080*/  LDG.E.U16 R12, desc[UR4][R14.64] ;  /* 0x000000040e0c7981 */ /* 0x000ee8000c1e1500 */
[----:B------:R-:W3:Y:S04]  /*0090*/  LDG.E.U16 R9, desc[UR4][R14.64+0x2] ;  /* 0x000002040e097981 */ /* 0x000ee8000c1e1500 */
[----:B------:R-:W4:Y:S04]  /*00a0*/  LDG.E.U16 R10, desc[UR4][R14.64+0x4] ;  /* 0x000004040e0a7981 */ /* 0x000f28000c1e1500 */
[----:B------:R-:W4:Y:S04]  /*00b0*/  LDG.E.U16 R5, desc[UR4][R14.64+0x6] ;  /* 0x000006040e057981 */ /* 0x000f28000c1e1500 */
[----:B------:R-:W5:Y:S04]  /*00c0*/  LDG.E.U16 R8, desc[UR4][R14.64+0xc] ;  /* 0x00000c040e087981 */ /* 0x000f68000c1e1500 */
[----:B------:R0:W5:Y:S01]  /*00d0*/  LDG.E.U16 R11, desc[UR4][R14.64+0xe] ;  /* 0x00000e040e0b7981 */ /* 0x000162000c1e1500 */
[----:B------:R-:W1:Y:S01]  /*00e0*/  S2R R3, SR_CgaCtaId ;  /* 0x0000000000037919 */ /* 0x000e620000008800 */
[----:B------:R-:W1:Y:S01]  /*00f0*/  S2R R19, SR_SWINHI ;  /* 0x0000000000137919 */ /* 0x000e620000002f00 */
[----:B------:R-:W-:Y:S01]  /*0100*/  MOV R2, 0x400 ;  /* 0x0000040000027802 */ /* 0x000fe20000000f00 */
[----:B0-----:R-:W-:Y:S01]  /*0110*/  IMAD.SHL.U32 R14, R0, 0x10, RZ ;  /* 0x00000010000e7824 */ /* 0x001fe200078e00ff */
[----:B------:R-:W-:-:S04]  /*0120*/  SHF.R.U32.HI R13, RZ, 0x1, R0 ;  /* 0x00000001ff0d7819 */ /* 0x000fc80000011600 */
[----:B------:R-:W-:Y:S02]  /*0130*/  LOP3.LUT R17, R13, 0x8, RZ, 0xc0, !PT ;  /* 0x000000080d117812 */ /* 0x000fe400078ec0ff */
[----:B------:R-:W-:Y:S01]  /*0140*/  LOP3.LUT R14, R14, 0x10, RZ, 0xc0, !PT ;  /* 0x000000100e0e7812 */ /* 0x000fe200078ec0ff */
[----:B------:R-:W-:Y:S01]  /*0150*/  IMAD.SHL.U32 R4, R0, 0x2, RZ ;  /* 0x0000000200047824 */ /* 0x000fe200078e00ff */
[----:B------:R-:W-:Y:S02]  /*0160*/  LOP3.LUT R17, R17, 0x7, R0, 0xf8, !PT ;  /* 0x0000000711117812 */ /* 0x000fe400078ef800 */
[----:B-1----:R-:W-:-:S05]  /*0170*/  LEA R16, R3, R2, 0x18 ;  /* 0x0000000203107211 */ /* 0x002fca00078ec0ff */
[----:B------:R-:W-:-:S04]  /*0180*/  IMAD R13, R13, 0x20, R16 ;  /* 0x000000200d0d7824 */ /* 0x000fc800078e0210 */
[----:B------:R-:W-:Y:S01]  /*0190*/  IMAD.IADD R14, R13, 0x1, R14 ;  /* 0x000000010d0e7824 */ /* 0x000fe200078e020e */
[----:B------:R-:W-:Y:S02]  /*01a0*/  MOV R2, R16 ;  /* 0x0000001000027202 */ /* 0x000fe40000000f00 */
[----:B------:R-:W-:Y:S02]  /*01b0*/  MOV R3, R19 ;  /* 0x0000001300037202 */ /* 0x000fe40000000f00 */
[----:B------:R-:W-:Y:S01]  /*01c0*/  LOP3.LUT R15, R4, 0x10, RZ, 0xc0, !PT ;  /* 0x00000010040f7812 */ /* 0x000fe200078ec0ff */
[----:B------:R-:W-:-:S03]  /*01d0*/  IMAD.WIDE.U32 R2, R17, 0x20, R2 ;  /* 0x0000002011027825 */ /* 0x000fc600078e0002 */
[----:B------:R-:W-:-:S05]  /*01e0*/  IADD3 R2, P0, PT, R2, R15, RZ ;  /* 0x0000000f02027210 */ /* 0x000fca0007f1e0ff */
[----:B------:R-:W-:Y:S01]  /*01f0*/  IMAD.X R3, RZ, RZ, R3, P0 ;  /* 0x000000ffff037224 */ /* 0x000fe200000e0603 */
[----:B------:R-:W-:Y:S02]  /*0200*/  LOP3.LUT R4, R4, 0x6, RZ, 0xc0, !PT ;  /* 0x0000000604047812 */ /* 0x000fe400078ec0ff */
[----:B--2---:R-:W-:Y:S02]  /*0210*/  PRMT R6, R6, 0x5410, R7 ;  /* 0x0000541006067816 */ /* 0x004fe40000000007 */
[----:B---3--:R-:W-:Y:S02]  /*0220*/  PRMT R12, R12, 0x5410, R9 ;  /* 0x000054100c0c7816 */ /* 0x008fe40000000009 */
[----:B----4-:R-:W-:Y:S02]  /*0230*/  PRMT R13, R10, 0x5410, R5 ;  /* 0x000054100a0d7816 */ /* 0x010fe40000000005 */
[----:B-----5:R-:W-:-:S03]  /*0240*/  PRMT R7, R8, 0x5410, R11 ;  /* 0x0000541008077816 */ /* 0x020fc6000000000b */
[----:B------:R-:W-:Y:S04]  /*0250*/  STS.64 [R14], R12 ;  /* 0x0000000c0e007388 */ /* 0x000fe80000000a00 */
[----:B------:R-:W-:Y:S01]  /*0260*/  STS.64 [R14+0x8], R6 ;  /* 0x000008060e007388 */ /* 0x000fe20000000a00 */
[----:B------:R-:W-:Y:S02]  /*0270*/  MOV R8, R2 ;  /* 0x0000000200087202 */ /* 0x000fe40000000f00 */
[----:B------:R-:W0:Y:S08]  /*0280*/  LDC.64 R2, c[0x0][0x388] ;  /* 0x0000e200ff027b82 */ /* 0x000e300000000a00 */
[----:B------:R-:W-:Y:S06]  /*0290*/  BAR.SYNC.DEFER_BLOCKING 0x0 ;  /* 0x0000000000007b1d */ /* 0x000fec0000010000 */
[----:B------:R-:W1:Y:S01]  /*02a0*/  LDSM.16.M88.4 R8, [R8] ;  /* 0x000000000808783b */ /* 0x000e620000000200 */
[----:B------:R-:W-:-:S05]  /*02b0*/  IMAD.SHL.U32 R5, R0, 0x4, RZ ;  /* 0x0000000400057824 */ /* 0x000fca00078e00ff */
[----:B------:R-:W-:-:S05]  /*02c0*/  LOP3.LUT R5, R4, 0xff0, R5, 0xf8, !PT ;  /* 0x00000ff004057812 */ /* 0x000fca00078ef805 */
[----:B0-----:R-:W-:Y:S01]  /*02d0*/  IMAD.WIDE.U32 R2, R5, 0x2, R2 ;  /* 0x0000000205027825 */ /* 0x001fe200078e0002 */
[----:B-1----:R-:W-:Y:S02]  /*02e0*/  PRMT R0, R8, 0x7632, R0 ;  /* 0x0000763208007816 */ /* 0x002fe40000000000 */
[----:B------:R-:W-:Y:S02]  /*02f0*/  PRMT R4, R9, 0x7632, R4 ;  /* 0x0000763209047816 */ /* 0x000fe40000000004 */
[----:B------:R-:W-:Y:S02]  /*0300*/  PRMT R5, R10, 0x7632, R5 ;  /* 0x000076320a057816 */ /* 0x000fe40000000005 */
[----:B------:R-:W-:Y:S01]  /*0310*/  PRMT R6, R11, 0x7632, R6 ;  /* 0x000076320b067816 */ /* 0x000fe20000000006 */
[----:B------:R-:W-:Y:S04]  /*0320*/  STG.E.U16 desc[UR4][R2.64], R8 ;  /* 0x0000000802007986 */ /* 0x000fe8000c101504 */
[----:B------:R-:W-:Y:S04]  /*0330*/  STG.E.U16 desc[UR4][R2.64+0x10], R9 ;  /* 0x0000100902007986 */ /* 0x000fe8000c101504 */
[----:B------:R-:W-:Y:S04]  /*0340*/  STG.E.U16 desc[UR4][R2.64+0x100], R10 ;  /* 0x0001000a02007986 */ /* 0x000fe8000c101504 */
[----:B------:R-:W-:Y:S04]  /*0350*/  STG.E.U16 desc[UR4][R2.64+0x110], R11 ;  /* 0x0001100b02007986 */ /* 0x000fe8000c101504 */
[----:B------:R-:W-:Y:S04]  /*0360*/  STG.E.U16 desc[UR4][R2.64+0x2], R0 ;  /* 0x0000020002007986 */ /* 0x000fe8000c101504 */
[----:B------:R-:W-:Y:S04]  /*0370*/  STG.E.U16 desc[UR4][R2.64+0x12], R4 ;  /* 0x0000120402007986 */ /* 0x000fe8000c101504 */
[----:B------:R-:W-:Y:S04]  /*0380*/  STG.E.U16 desc[UR4][R2.64+0x102], R5 ;  /* 0x0001020502007986 */ /* 0x000fe8000c101504 */
[----:B------:R-:W-:Y:S01]  /*0390*/  STG.E.U16 desc[UR4][R2.64+0x112], R6 ;  /* 0x0001120602007986 */ /* 0x000fe2000c101504 */
[----:B------:R-:W-:Y:S05]  /*03a0*/  EXIT ;  /* 0x000000000000794d */ /* 0x000fea0003800000 */
.L_x_0:
[----:B------:R-:W-:-:S00]  /*03b0*/  BRA `(.L_x_0) ;  /* 0xfffffffc00fc7947 */ /* 0x000fc0000383ffff */
[----:B------:R-:W-:-:S00]  /*03c0*/  NOP ;  /* 0x0000000000007918 */ /* 0x000fc00000000000 */
        /* <DEDUP_REMOVED lines=11> */
.L_x_1:


//--------------------- .nv.shared._Z14warp_ld_matrixP6__halfS0_ --------------------------
	.section	.nv.shared._Z14warp_ld_matrixP6__halfS0_,"aw",@nobits
	.sectionflags	@""
	.align	2
.nv.shared._Z14warp_ld_matrixP6__halfS0_:
	.zero		1536


//--------------------- .nv.shared.reserved.0     --------------------------
	.section	.nv.shared.reserved.0,"aw",@nobits
	.weak		__nv_reservedSMEM_offset_0_alias
	.size		__nv_reservedSMEM_offset_0_alias, 0, 64
	.other		__nv_reservedSMEM_offset_0_alias,@"STO_CUDA_RESERVED_SHARED STV_DEFAULT"
__nv_reservedSMEM_offset_0_alias:
	.zero		0
	.zero		64


//--------------------- .nv.constant0._Z14warp_ld_matrixP6__halfS0_ --------------------------
	.section	.nv.constant0._Z14warp_ld_matrixP6__halfS0_,"a",@progbits
	.sectionflags	@""
	.align	4
.nv.constant0._Z14warp_ld_matrixP6__halfS0_:
	.zero		912


//--------------------- SYMBOLS --------------------------

	.type		.nv.reservedSmem.offset0,@object
	.size		.nv.reservedSmem.offset0,0x4
	.type		.nv.reservedSmem.cap,@object
	.size		.nv.reservedSmem.cap,0x4
